	.headerflags	@"EF_CUDA_TEXMODE_UNIFIED EF_CUDA_64BIT_ADDRESS EF_CUDA_ACCELERATORS EF_CUDA_SM90 EF_CUDA_VIRTUAL_SM(EF_CUDA_SM90)"
	.elftype	@"ET_EXEC"


//--------------------- .nv.info                  --------------------------
	.section	.nv.info,"",@"SHT_CUDA_INFO"
	.align	4


	//----- nvinfo : EIATTR_REGCOUNT
	.align		4
        /*0000*/ 	.byte	0x04, 0x2f
        /*0002*/ 	.short	(.L_3 - .L_2)
	.align		4
.L_2:
        /*0004*/ 	.word	index@(triton_poi_fused__native_batch_norm_legit_no_training_add_div_hardtanh_mul_20)
        /*0008*/ 	.word	0x00000014


	//----- nvinfo : EIATTR_MIN_STACK_SIZE
	.align		4
.L_3:
        /*000c*/ 	.byte	0x04, 0x12
        /*000e*/ 	.short	(.L_5 - .L_4)
	.align		4
.L_4:
        /*0010*/ 	.word	index@(triton_poi_fused__native_batch_norm_legit_no_training_add_div_hardtanh_mul_20)
        /*0014*/ 	.word	0x00000000


	//----- nvinfo : EIATTR_FRAME_SIZE
	.align		4
.L_5:
        /*0018*/ 	.byte	0x04, 0x11
        /*001a*/ 	.short	(.L_7 - .L_6)
	.align		4
.L_6:
        /*001c*/ 	.word	index@(triton_poi_fused__native_batch_norm_legit_no_training_add_div_hardtanh_mul_20)
        /*0020*/ 	.word	0x00000000


	//----- nvinfo : EIATTR_MIN_STACK_SIZE
	.align		4
.L_7:
        /*0024*/ 	.byte	0x04, 0x12
        /*0026*/ 	.short	(.L_9 - .L_8)
	.align		4
.L_8:
        /*0028*/ 	.word	index@(triton_poi_fused__native_batch_norm_legit_no_training_add_div_hardtanh_mul_20)
        /*002c*/ 	.word	0x00000000
.L_9:


//--------------------- .nv.info.triton_poi_fused__native_batch_norm_legit_no_training_add_div_hardtanh_mul_20 --------------------------
	.section	.nv.info.triton_poi_fused__native_batch_norm_legit_no_training_add_div_hardtanh_mul_20,"",@"SHT_CUDA_INFO"
	.sectionflags	@""
	.align	4


	//----- nvinfo : EIATTR_CUDA_API_VERSION
	.align		4
        /*0000*/ 	.byte	0x04, 0x37
        /*0002*/ 	.short	(.L_11 - .L_10)
.L_10:
        /*0004*/ 	.word	0x0000007c


	//----- nvinfo : EIATTR_KPARAM_INFO
	.align		4
.L_11:
        /*0008*/ 	.byte	0x04, 0x17
        /*000a*/ 	.short	(.L_13 - .L_12)
.L_12:
        /*000c*/ 	.word	0x00000000
        /*0010*/ 	.short	0x0006
        /*0012*/ 	.short	0x0030
        /*0014*/ 	.byte	0x00, 0xf0, 0x11, 0x00


	//----- nvinfo : EIATTR_KPARAM_INFO
	.align		4
.L_13:
        /*0018*/ 	.byte	0x04, 0x17
        /*001a*/ 	.short	(.L_15 - .L_14)
.L_14:
        /*001c*/ 	.word	0x00000000
        /*0020*/ 	.short	0x0005
        /*0022*/ 	.short	0x0028
        /*0024*/ 	.byte	0x00, 0xf4, 0x21, 0x00


	//----- nvinfo : EIATTR_KPARAM_INFO
	.align		4
.L_15:
        /*0028*/ 	.byte	0x04, 0x17
        /*002a*/ 	.short	(.L_17 - .L_16)
.L_16:
        /*002c*/ 	.word	0x00000000
        /*0030*/ 	.short	0x0004
        /*0032*/ 	.short	0x0020
        /*0034*/ 	.byte	0x00, 0xf4, 0x21, 0x00


	//----- nvinfo : EIATTR_KPARAM_INFO
	.align		4
.L_17:
        /*0038*/ 	.byte	0x04, 0x17
        /*003a*/ 	.short	(.L_19 - .L_18)
.L_18:
        /*003c*/ 	.word	0x00000000
        /*0040*/ 	.short	0x0003
        /*0042*/ 	.short	0x0018
        /*0044*/ 	.byte	0x00, 0xf4, 0x21, 0x00


	//----- nvinfo : EIATTR_KPARAM_INFO
	.align		4
.L_19:
        /*0048*/ 	.byte	0x04, 0x17
        /*004a*/ 	.short	(.L_21 - .L_20)
.L_20:
        /*004c*/ 	.word	0x00000000
        /*0050*/ 	.short	0x0002
        /*0052*/ 	.short	0x0010
        /*0054*/ 	.byte	0x00, 0xf4, 0x21, 0x00


	//----- nvinfo : EIATTR_KPARAM_INFO
	.align		4
.L_21:
        /*0058*/ 	.byte	0x04, 0x17
        /*005a*/ 	.short	(.L_23 - .L_22)
.L_22:
        /*005c*/ 	.word	0x00000000
        /*0060*/ 	.short	0x0001
        /*0062*/ 	.short	0x0008
        /*0064*/ 	.byte	0x00, 0xf4, 0x21, 0x00


	//----- nvinfo : EIATTR_KPARAM_INFO
	.align		4
.L_23:
        /*0068*/ 	.byte	0x04, 0x17
        /*006a*/ 	.short	(.L_25 - .L_24)
.L_24:
        /*006c*/ 	.word	0x00000000
        /*0070*/ 	.short	0x0000
        /*0072*/ 	.short	0x0000
        /*0074*/ 	.byte	0x00, 0xf4, 0x21, 0x00


	//----- nvinfo : EIATTR_SPARSE_MMA_MASK
	.align		4
.L_25:
        /*0078*/ 	.byte	0x03, 0x50
        /*007a*/ 	.short	0x0000


	//----- nvinfo : EIATTR_MAXREG_COUNT
	.align		4
        /*007c*/ 	.byte	0x03, 0x1b
        /*007e*/ 	.short	0x00ff


	//----- nvinfo : EIATTR_EXIT_INSTR_OFFSETS
	.align		4
        /*0080*/ 	.byte	0x04, 0x1c
        /*0082*/ 	.short	(.L_27 - .L_26)


	//   ....[0]....
.L_26:
        /*0084*/ 	.word	0x00000360


	//   ....[1]....
        /*0088*/ 	.word	0x00000380


	//----- nvinfo : EIATTR_REQNTID
	.align		4
.L_27:
        /*008c*/ 	.byte	0x04, 0x10
        /*008e*/ 	.short	(.L_29 - .L_28)
.L_28:
        /*0090*/ 	.word	0x00000080
        /*0094*/ 	.word	0x00000001
        /*0098*/ 	.word	0x00000001


	//----- nvinfo : EIATTR_CBANK_PARAM_SIZE
	.align		4
.L_29:
        /*009c*/ 	.byte	0x03, 0x19
        /*009e*/ 	.short	0x0034


	//----- nvinfo : EIATTR_PARAM_CBANK
	.align		4
        /*00a0*/ 	.byte	0x04, 0x0a
        /*00a2*/ 	.short	(.L_31 - .L_30)
	.align		4
.L_30:
        /*00a4*/ 	.word	index@(.nv.constant0.triton_poi_fused__native_batch_norm_legit_no_training_add_div_hardtanh_mul_20)
        /*00a8*/ 	.short	0x0210
        /*00aa*/ 	.short	0x0034


	//----- nvinfo : EIATTR_SW_WAR
	.align		4
.L_31:
        /*00ac*/ 	.byte	0x04, 0x36
        /*00ae*/ 	.short	(.L_33 - .L_32)
.L_32:
        /*00b0*/ 	.word	0x00000008
.L_33:


//--------------------- .nv.callgraph             --------------------------
	.section	.nv.callgraph,"",@"SHT_CUDA_CALLGRAPH"
	.align	4
	.sectionentsize	8
	.align		4
        /*0000*/ 	.word	0x00000000
	.align		4
        /*0004*/ 	.word	0xffffffff
	.align		4
        /*0008*/ 	.word	0x00000000
	.align		4
        /*000c*/ 	.word	0xfffffffe
	.align		4
        /*0010*/ 	.word	0x00000000
	.align		4
        /*0014*/ 	.word	0xfffffffd
	.align		4
        /*0018*/ 	.word	0x00000000
	.align		4
        /*001c*/ 	.word	0xfffffffc


//--------------------- .nv.constant4             --------------------------
	.section	.nv.constant4,"a",@progbits
	.align	8
	.align		8
.nv.constant4:
        /*0000*/ 	.dword	_$_str
	.align		8
        /*0008*/ 	.dword	_$_str_$_2


//--------------------- .text.triton_poi_fused__native_batch_norm_legit_no_training_add_div_hardtanh_mul_20 --------------------------
	.section	.text.triton_poi_fused__native_batch_norm_legit_no_training_add_div_hardtanh_mul_20,"ax",@progbits
	.align	128
        .global         triton_poi_fused__native_batch_norm_legit_no_training_add_div_hardtanh_mul_20
        .type           triton_poi_fused__native_batch_norm_legit_no_training_add_div_hardtanh_mul_20,@function
        .size           triton_poi_fused__native_batch_norm_legit_no_training_add_div_hardtanh_mul_20,(.L_x_1 - triton_poi_fused__native_batch_norm_legit_no_training_add_div_hardtanh_mul_20)
        .other          triton_poi_fused__native_batch_norm_legit_no_training_add_div_hardtanh_mul_20,@"STO_CUDA_ENTRY STV_DEFAULT"
triton_poi_fused__native_batch_norm_legit_no_training_add_div_hardtanh_mul_20:
.text.triton_poi_fused__native_batch_norm_legit_no_training_add_div_hardtanh_mul_20:
[----:B------:R-:W0:Y:S01]  /*0000*/  LDC R1, c[0x0][0x28] ;  /* 0x00000a00ff017b82 */ /* 0x000e220000000800 */
[----:B------:R-:W1:Y:S07]  /*0010*/  S2R R2, SR_TID.X ;  /* 0x0000000000027919 */ /* 0x000e6e0000002100 */
[----:B------:R-:W2:Y:S01]  /*0020*/  LDC.64 R8, c[0x0][0x228] ;  /* 0x00008a00ff087b82 */ /* 0x000ea20000000a00 */
[----:B------:R-:W-:Y:S01]  /*0030*/  ULDC.64 UR4, c[0x0][0x208] ;  /* 0x0000820000047ab9 */ /* 0x000fe20000000a00 */
[----:B------:R-:W3:Y:S06]  /*0040*/  S2R R3, SR_CTAID.X ;  /* 0x0000000000037919 */ /* 0x000eec0000002500 */
[----:B------:R-:W4:Y:S08]  /*0050*/  LDC.64 R6, c[0x0][0x220] ;  /* 0x00008800ff067b82 */ /* 0x000f300000000a00 */
[----:B------:R-:W5:Y:S08]  /*0060*/  LDC.64 R10, c[0x0][0x230] ;  /* 0x00008c00ff0a7b82 */ /* 0x000f700000000a00 */
[----:B------:R-:W5:Y:S01]  /*0070*/  LDC.64 R12, c[0x0][0x238] ;  /* 0x00008e00ff0c7b82 */ /* 0x000f620000000a00 */
[----:B-1----:R-:W-:-:S04]  /*0080*/  LOP3.LUT R2, R2, 0x7f, RZ, 0xc0, !PT ;  /* 0x0000007f02027812 */ /* 0x002fc800078ec0ff */
[----:B---3--:R-:W-:Y:S01]  /*0090*/  LEA R3, R3, R2, 0x7 ;  /* 0x0000000203037211 */ /* 0x008fe200078e38ff */
[----:B------:R-:W-:-:S03]  /*00a0*/  HFMA2.MMA R2, -RZ, RZ, 0, 0 ;  /* 0x00000000ff027435 */ /* 0x000fc600000001ff */
[----:B------:R-:W-:-:S07]  /*00b0*/  ISETP.GE.AND P0, PT, R3, 0x3c00, PT ;  /* 0x00003c000300780c */ /* 0x000fce0003f06270 */
[----:B------:R-:W-:-:S05]  /*00c0*/  IMAD.HI R0, R3, -0x77777777, R2 ;  /* 0x8888888903007827 */ /* 0x000fca00078e0202 */
[----:B------:R-:W-:-:S04]  /*00d0*/  SHF.R.U32.HI R5, RZ, 0x1f, R0 ;  /* 0x0000001fff057819 */ /* 0x000fc80000011600 */
[----:B------:R-:W-:-:S05]  /*00e0*/  LEA.HI.SX32 R5, R0, R5, 0x19 ;  /* 0x0000000500057211 */ /* 0x000fca00078fcaff */
[----:B------:R-:W-:Y:S02]  /*00f0*/  IMAD R15, R5, -0xf0, R3 ;  /* 0xffffff10050f7824 */ /* 0x000fe400078e0203 */
[----:B------:R-:W1:Y:S02]  /*0100*/  LDC.64 R4, c[0x0][0x218] ;  /* 0x00008600ff047b82 */ /* 0x000e640000000a00 */
[----:B--2---:R-:W-:-:S05]  /*0110*/  IMAD.WIDE R8, R15, 0x4, R8 ;  /* 0x000000040f087825 */ /* 0x004fca00078e0208 */
[----:B------:R5:W2:Y:S01]  /*0120*/  @!P0 LDG.E.EL R2, desc[UR4][R8.64] ;  /* 0x0000000408028981 */ /* 0x000aa2000c2e1900 */
[----:B------:R-:W-:Y:S01]  /*0130*/  HFMA2.MMA R17, -RZ, RZ, 0, 0 ;  /* 0x00000000ff117435 */ /* 0x000fe200000001ff */
[----:B------:R-:W-:Y:S01]  /*0140*/  MOV R0, RZ ;  /* 0x000000ff00007202 */ /* 0x000fe20000000f00 */
[----:B----4-:R-:W-:-:S04]  /*0150*/  IMAD.WIDE R6, R15, 0x4, R6 ;  /* 0x000000040f067825 */ /* 0x010fc800078e0206 */
[----:B-----5:R-:W-:-:S04]  /*0160*/  IMAD.WIDE R8, R15, 0x4, R10 ;  /* 0x000000040f087825 */ /* 0x020fc800078e020a */
[----:B------:R-:W3:Y:S01]  /*0170*/  @!P0 LDG.E.EL R17, desc[UR4][R6.64] ;  /* 0x0000000406118981 */ /* 0x000ee2000c2e1900 */
[----:B-1----:R-:W-:-:S04]  /*0180*/  IMAD.WIDE R4, R3, 0x4, R4 ;  /* 0x0000000403047825 */ /* 0x002fc800078e0204 */
[----:B0-----:R-:W-:Y:S01]  /*0190*/  IMAD.WIDE R10, R15, 0x4, R12 ;  /* 0x000000040f0a7825 */ /* 0x001fe200078e020c */
[----:B------:R0:W3:Y:S01]  /*01a0*/  @!P0 LDG.E R0, desc[UR4][R4.64] ;  /* 0x0000000404008981 */ /* 0x0000e2000c1e1900 */
[----:B------:R-:W-:-:S06]  /*01b0*/  CS2R R12, SRZ ;  /* 0x00000000000c7805 */ /* 0x000fcc000001ff00 */
[----:B------:R-:W4:Y:S04]  /*01c0*/  @!P0 LDG.E.EL R12, desc[UR4][R8.64] ;  /* 0x00000004080c8981 */ /* 0x000f28000c2e1900 */
[----:B------:R-:W4:Y:S01]  /*01d0*/  @!P0 LDG.E.EL R13, desc[UR4][R10.64] ;  /* 0x000000040a0d8981 */ /* 0x000f22000c2e1900 */
[----:B0-----:R-:W-:Y:S01]  /*01e0*/  MOV R5, 0x3e800000 ;  /* 0x3e80000000057802 */ /* 0x001fe20000000f00 */
[----:B--2---:R-:W-:-:S04]  /*01f0*/  FADD R2, R2, 9.9999997473787516356e-06 ;  /* 0x3727c5ac02027421 */ /* 0x004fc80000000000 */
[----:B------:R-:W0:Y:S02]  /*0200*/  MUFU.SQRT R14, R2 ;  /* 0x00000002000e7308 */ /* 0x000e240000002000 */
[C---:B0-----:R-:W-:Y:S02]  /*0210*/  FSETP.GT.AND P1, PT, R14.reuse, 8.50705917302346158658e+37, PT ;  /* 0x7e8000000e00780b */ /* 0x041fe40003f24000 */
[----:B------:R-:W-:-:S11]  /*0220*/  FSETP.GEU.AND P2, PT, R14, 1.175494350822287508e-38, PT ;  /* 0x008000000e00780b */ /* 0x000fd60003f4e000 */
[----:B------:R-:W-:-:S04]  /*0230*/  @P1 FMUL R14, R14, 0.25 ;  /* 0x3e8000000e0e1820 */ /* 0x000fc80000400000 */
[----:B------:R-:W-:-:S06]  /*0240*/  @!P2 FMUL R14, R14, 16777216 ;  /* 0x4b8000000e0ea820 */ /* 0x000fcc0000400000 */
[----:B------:R-:W0:Y:S01]  /*0250*/  MUFU.RCP R14, R14 ;  /* 0x0000000e000e7308 */ /* 0x000e220000001000 */
[----:B------:R-:W-:Y:S01]  /*0260*/  FSEL R5, R5, 1, P1 ;  /* 0x3f80000005057808 */ /* 0x000fe20000800000 */
[----:B---3--:R-:W-:-:S04]  /*0270*/  FADD R0, -R17, R0 ;  /* 0x0000000011007221 */ /* 0x008fc80000000100 */
[----:B------:R-:W-:-:S04]  /*0280*/  @!P2 FMUL R5, R5, 16777216 ;  /* 0x4b8000000505a820 */ /* 0x000fc80000400000 */
[----:B0-----:R-:W-:-:S04]  /*0290*/  FMUL R5, R14, R5 ;  /* 0x000000050e057220 */ /* 0x001fc80000400000 */
[----:B------:R-:W-:Y:S02]  /*02a0*/  FMUL R0, R0, R5 ;  /* 0x0000000500007220 */ /* 0x000fe40000400000 */
[----:B------:R-:W0:Y:S02]  /*02b0*/  LDC.64 R4, c[0x0][0x210] ;  /* 0x00008400ff047b82 */ /* 0x000e240000000a00 */
[----:B----4-:R-:W-:-:S04]  /*02c0*/  FFMA R0, R0, R12, R13 ;  /* 0x0000000c00007223 */ /* 0x010fc8000000000d */
[----:B------:R-:W-:-:S05]  /*02d0*/  FADD R2, R0, 3 ;  /* 0x4040000000027421 */ /* 0x000fca0000000000 */
[----:B------:R-:W-:-:S04]  /*02e0*/  FSETP.GTU.AND P1, PT, R2, RZ, PT ;  /* 0x000000ff0200720b */ /* 0x000fc80003f2c000 */
[----:B------:R-:W-:-:S04]  /*02f0*/  FSEL R2, R2, RZ, P1 ;  /* 0x000000ff02027208 */ /* 0x000fc80000800000 */
[C---:B------:R-:W-:Y:S01]  /*0300*/  FSETP.GEU.AND P2, PT, R2.reuse, 6, PT ;  /* 0x40c000000200780b */ /* 0x040fe20003f4e000 */
[C---:B------:R-:W-:Y:S01]  /*0310*/  FMUL R7, R2.reuse, 0.16666667163372039795 ;  /* 0x3e2aaaab02077820 */ /* 0x040fe20000400000 */
[----:B------:R-:W-:Y:S01]  /*0320*/  FSETP.NAN.AND P1, PT, R2, R2, PT ;  /* 0x000000020200720b */ /* 0x000fe20003f28000 */
[----:B0-----:R-:W-:-:S10]  /*0330*/  IMAD.WIDE R2, R3, 0x4, R4 ;  /* 0x0000000403027825 */ /* 0x001fd400078e0204 */
[----:B------:R-:W-:-:S05]  /*0340*/  @P2 FSEL R7, R7, 1, P1 ;  /* 0x3f80000007072808 */ /* 0x000fca0000800000 */
[----:B------:R-:W-:Y:S01]  /*0350*/  FMUL R7, R0, R7 ;  /* 0x0000000700077220 */ /* 0x000fe20000400000 */
[----:B------:R-:W-:Y:S06]  /*0360*/  @P0 EXIT ;  /* 0x000000000000094d */ /* 0x000fec0003800000 */
[----:B------:R-:W-:Y:S01]  /*0370*/  STG.E desc[UR4][R2.64], R7 ;  /* 0x0000000702007986 */ /* 0x000fe2000c101904 */
[----:B------:R-:W-:Y:S05]  /*0380*/  EXIT ;  /* 0x000000000000794d */ /* 0x000fea0003800000 */
.L_x_0:
[----:B------:R-:W-:-:S00]  /*0390*/  BRA `(.L_x_0) ;  /* 0xfffffffc00fc7947 */ /* 0x000fc0000383ffff */
[----:B------:R-:W-:-:S00]  /*03a0*/  NOP ;  /* 0x0000000000007918 */ /* 0x000fc00000000000 */
        /* <DEDUP_REMOVED lines=13> */
.L_x_1:


//--------------------- .nv.global.init           --------------------------
	.section	.nv.global.init,"aw",@progbits
.nv.global.init:
	.type		_$_str,@object
	.size		_$_str,(_$_str_$_2 - _$_str)
_$_str:
        /*0000*/ 	.byte	0x5f, 0x5f, 0x43, 0x55, 0x44, 0x41, 0x5f, 0x46, 0x54, 0x5a, 0x00
	.type		_$_str_$_2,@object
	.size		_$_str_$_2,(.L_1 - _$_str_$_2)
_$_str_$_2:
        /*000b*/ 	.byte	0x5f, 0x5f, 0x43, 0x55, 0x44, 0x41, 0x5f, 0x50, 0x52, 0x45, 0x43, 0x5f, 0x53, 0x51, 0x52, 0x54
        /*001b*/ 	.byte	0x00
.L_1:


//--------------------- .nv.constant0.triton_poi_fused__native_batch_norm_legit_no_training_add_div_hardtanh_mul_20 --------------------------
	.section	.nv.constant0.triton_poi_fused__native_batch_norm_legit_no_training_add_div_hardtanh_mul_20,"a",@progbits
	.sectionflags	@""
	.align	4
.nv.constant0.triton_poi_fused__native_batch_norm_legit_no_training_add_div_hardtanh_mul_20:
	.zero		580
